//
// Generated by NVIDIA NVVM Compiler
//
// Compiler Build ID: CL-36424714
// Cuda compilation tools, release 13.0, V13.0.88
// Based on NVVM 20.0.0
//

.version 9.0
.target sm_100
.address_size 64

	// .globl	_Z12vectorAddGPUPKfS0_Pfi

.visible .entry _Z12vectorAddGPUPKfS0_Pfi(
	.param .u64 .ptr .align 1 _Z12vectorAddGPUPKfS0_Pfi_param_0,
	.param .u64 .ptr .align 1 _Z12vectorAddGPUPKfS0_Pfi_param_1,
	.param .u64 .ptr .align 1 _Z12vectorAddGPUPKfS0_Pfi_param_2,
	.param .u32 _Z12vectorAddGPUPKfS0_Pfi_param_3
)
{
	.reg .pred 	%p<2>;
	.reg .b32 	%r<6>;
	.reg .b32 	%f<4>;
	.reg .b64 	%rd<11>;

	ld.param.u64 	%rd1, [_Z12vectorAddGPUPKfS0_Pfi_param_0];
	ld.param.u64 	%rd2, [_Z12vectorAddGPUPKfS0_Pfi_param_1];
	ld.param.u64 	%rd3, [_Z12vectorAddGPUPKfS0_Pfi_param_2];
	ld.param.u32 	%r2, [_Z12vectorAddGPUPKfS0_Pfi_param_3];
	mov.u32 	%r3, %ctaid.x;
	mov.u32 	%r4, %ntid.x;
	mov.u32 	%r5, %tid.x;
	mad.lo.s32 	%r1, %r3, %r4, %r5;
	setp.ge.s32 	%p1, %r1, %r2;
	@%p1 bra 	$L__BB0_2;
	cvta.to.global.u64 	%rd4, %rd1;
	cvta.to.global.u64 	%rd5, %rd2;
	cvta.to.global.u64 	%rd6, %rd3;
	mul.wide.s32 	%rd7, %r1, 4;
	add.s64 	%rd8, %rd4, %rd7;
	ld.global.f32 	%f1, [%rd8];
	add.s64 	%rd9, %rd5, %rd7;
	ld.global.f32 	%f2, [%rd9];
	add.f32 	%f3, %f1, %f2;
	add.s64 	%rd10, %rd6, %rd7;
	st.global.f32 	[%rd10], %f3;
$L__BB0_2:
	ret;

}


// ===== COMPILED SASS (sm_100) =====

	.target	sm_100

	.elftype	@"ET_EXEC"


//--------------------- .note.nv.tkinfo           --------------------------
	.section	.note.nv.tkinfo,"",@"SHT_NOTE"
	.sectionflags	@"SHF_NOTE_NV_TKINFO"
	.tkinfo
        /*0018*/ 	.word	0x00000002
        /*0030*/ 	.string	""
        /*0030*/ 	.string	"ptxas"
        /*0030*/ 	.string	"Cuda compilation tools, release 13.0, V13.0.88"
        /*0030*/ 	.string	"Build cuda_13.0.r13.0/compiler.36424714_0"
        /*0030*/ 	.string	"-arch sm_100 -m 64 "



//--------------------- .note.nv.cuinfo           --------------------------
	.section	.note.nv.cuinfo,"",@"SHT_NOTE"
	.sectionflags	@"SHF_NOTE_NV_CUINFO"
        /*0018*/ 	.short	0x0002
        /*001a*/ 	.short	0x0064
        /*001c*/ 	.short	0x0082
	.zero		2


//--------------------- .nv.info                  --------------------------
	.section	.nv.info,"",@"SHT_CUDA_INFO"
	.align	4


	//----- nvinfo : EIATTR_REGCOUNT
	.align		4
        /*0000*/ 	.byte	0x04, 0x2f
        /*0002*/ 	.short	(.L_1 - .L_0)
	.align		4
.L_0:
        /*0004*/ 	.word	index@(_Z12vectorAddGPUPKfS0_Pfi)
        /*0008*/ 	.word	0x0000000c


	//----- nvinfo : EIATTR_FRAME_SIZE
	.align		4
.L_1:
        /*000c*/ 	.byte	0x04, 0x11
        /*000e*/ 	.short	(.L_3 - .L_2)
	.align		4
.L_2:
        /*0010*/ 	.word	index@(_Z12vectorAddGPUPKfS0_Pfi)
        /*0014*/ 	.word	0x00000000


	//----- nvinfo : EIATTR_MIN_STACK_SIZE
	.align		4
.L_3:
        /*0018*/ 	.byte	0x04, 0x12
        /*001a*/ 	.short	(.L_5 - .L_4)
	.align		4
.L_4:
        /*001c*/ 	.word	index@(_Z12vectorAddGPUPKfS0_Pfi)
        /*0020*/ 	.word	0x00000000
.L_5:


//--------------------- .nv.compat                --------------------------
	.section	.nv.compat,"",@"SHT_CUDA_COMPAT_INFO"
	.align	4
        /*0000*/ 	.byte	0x02, 0x09, 0x00, 0x00, 0x02, 0x02, 0x01, 0x00, 0x02, 0x05, 0x05, 0x00, 0x03, 0x07, 0x01, 0x01
        /*0010*/ 	.byte	0x02, 0x03, 0x00, 0x00, 0x02, 0x06, 0x01, 0x00, 0x04, 0x0b, 0x08, 0x00, 0x09, 0x00, 0x00, 0x00
        /*0020*/ 	.byte	0x00, 0x00, 0x00, 0x00


//--------------------- .nv.info._Z12vectorAddGPUPKfS0_Pfi --------------------------
	.section	.nv.info._Z12vectorAddGPUPKfS0_Pfi,"",@"SHT_CUDA_INFO"
	.sectionflags	@""
	.align	4


	//----- nvinfo : EIATTR_CUDA_API_VERSION
	.align		4
        /*0000*/ 	.byte	0x04, 0x37
        /*0002*/ 	.short	(.L_7 - .L_6)
.L_6:
        /*0004*/ 	.word	0x00000082


	//----- nvinfo : EIATTR_KPARAM_INFO
	.align		4
.L_7:
        /*0008*/ 	.byte	0x04, 0x17
        /*000a*/ 	.short	(.L_9 - .L_8)
.L_8:
        /*000c*/ 	.word	0x00000000
        /*0010*/ 	.short	0x0003
        /*0012*/ 	.short	0x0018
        /*0014*/ 	.byte	0x00, 0xf0, 0x11, 0x00


	//----- nvinfo : EIATTR_KPARAM_INFO
	.align		4
.L_9:
        /*0018*/ 	.byte	0x04, 0x17
        /*001a*/ 	.short	(.L_11 - .L_10)
.L_10:
        /*001c*/ 	.word	0x00000000
        /*0020*/ 	.short	0x0002
        /*0022*/ 	.short	0x0010
        /*0024*/ 	.byte	0x00, 0xf5, 0x21, 0x00


	//----- nvinfo : EIATTR_KPARAM_INFO
	.align		4
.L_11:
        /*0028*/ 	.byte	0x04, 0x17
        /*002a*/ 	.short	(.L_13 - .L_12)
.L_12:
        /*002c*/ 	.word	0x00000000
        /*0030*/ 	.short	0x0001
        /*0032*/ 	.short	0x0008
        /*0034*/ 	.byte	0x00, 0xf5, 0x21, 0x00


	//----- nvinfo : EIATTR_KPARAM_INFO
	.align		4
.L_13:
        /*0038*/ 	.byte	0x04, 0x17
        /*003a*/ 	.short	(.L_15 - .L_14)
.L_14:
        /*003c*/ 	.word	0x00000000
        /*0040*/ 	.short	0x0000
        /*0042*/ 	.short	0x0000
        /*0044*/ 	.byte	0x00, 0xf5, 0x21, 0x00


	//----- nvinfo : EIATTR_SPARSE_MMA_MASK
	.align		4
.L_15:
        /*0048*/ 	.byte	0x03, 0x50
        /*004a*/ 	.short	0x0000


	//----- nvinfo : EIATTR_MAXREG_COUNT
	.align		4
        /*004c*/ 	.byte	0x03, 0x1b
        /*004e*/ 	.short	0x00ff


	//----- nvinfo : EIATTR_MERCURY_ISA_VERSION
	.align		4
        /*0050*/ 	.byte	0x03, 0x5f
        /*0052*/ 	.short	0x0101


	//----- nvinfo : EIATTR_VRC_CTA_INIT_COUNT
	.align		4
        /*0054*/ 	.byte	0x02, 0x4a
	.zero		1
	.zero		1


	//----- nvinfo : EIATTR_EXIT_INSTR_OFFSETS
	.align		4
        /*0058*/ 	.byte	0x04, 0x1c
        /*005a*/ 	.short	(.L_17 - .L_16)


	//   ....[0]....
.L_16:
        /*005c*/ 	.word	0x00000070


	//   ....[1]....
        /*0060*/ 	.word	0x00000130


	//----- nvinfo : EIATTR_CBANK_PARAM_SIZE
	.align		4
.L_17:
        /*0064*/ 	.byte	0x03, 0x19
        /*0066*/ 	.short	0x001c


	//----- nvinfo : EIATTR_PARAM_CBANK
	.align		4
        /*0068*/ 	.byte	0x04, 0x0a
        /*006a*/ 	.short	(.L_19 - .L_18)
	.align		4
.L_18:
        /*006c*/ 	.word	index@(.nv.constant0._Z12vectorAddGPUPKfS0_Pfi)
        /*0070*/ 	.short	0x0380
        /*0072*/ 	.short	0x001c


	//----- nvinfo : EIATTR_SW_WAR
	.align		4
.L_19:
        /*0074*/ 	.byte	0x04, 0x36
        /*0076*/ 	.short	(.L_21 - .L_20)
.L_20:
        /*0078*/ 	.word	0x00000008
.L_21:


//--------------------- .nv.callgraph             --------------------------
	.section	.nv.callgraph,"",@"SHT_CUDA_CALLGRAPH"
	.align	4
	.sectionentsize	8
	.align		4
        /*0000*/ 	.word	0x00000000
	.align		4
        /*0004*/ 	.word	0xffffffff
	.align		4
        /*0008*/ 	.word	0x00000000
	.align		4
        /*000c*/ 	.word	0xfffffffe
	.align		4
        /*0010*/ 	.word	0x00000000
	.align		4
        /*0014*/ 	.word	0xfffffffd
	.align		4
        /*0018*/ 	.word	0x00000000
	.align		4
        /*001c*/ 	.word	0xfffffffc


//--------------------- .text._Z12vectorAddGPUPKfS0_Pfi --------------------------
	.section	.text._Z12vectorAddGPUPKfS0_Pfi,"ax",@progbits
	.align	128
        .global         _Z12vectorAddGPUPKfS0_Pfi
        .type           _Z12vectorAddGPUPKfS0_Pfi,@function
        .size           _Z12vectorAddGPUPKfS0_Pfi,(.L_x_1 - _Z12vectorAddGPUPKfS0_Pfi)
        .other          _Z12vectorAddGPUPKfS0_Pfi,@"STO_CUDA_ENTRY STV_DEFAULT"
_Z12vectorAddGPUPKfS0_Pfi:
.text._Z12vectorAddGPUPKfS0_Pfi:
[----:B------:R-:W-:Y:S01]  /*0000*/  LDC R1, c[0x0][0x37c] ;  /* 0x0000df00ff017b82 */ /* 0x000fe20000000800 */
[----:B------:R-:W0:Y:S07]  /*0010*/  S2R R0, SR_TID.X ;  /* 0x0000000000007919 */ /* 0x000e2e0000002100 */
[----:B------:R-:W0:Y:S01]  /*0020*/  S2UR UR4, SR_CTAID.X ;  /* 0x00000000000479c3 */ /* 0x000e220000002500 */
[----:B------:R-:W1:Y:S07]  /*0030*/  LDCU UR5, c[0x0][0x398] ;  /* 0x00007300ff0577ac */ /* 0x000e6e0008000800 */
[----:B------:R-:W0:Y:S02]  /*0040*/  LDC R9, c[0x0][0x360] ;  /* 0x0000d800ff097b82 */ /* 0x000e240000000800 */
[----:B0-----:R-:W-:-:S05]  /*0050*/  IMAD R9, R9, UR4, R0 ;  /* 0x0000000409097c24 */ /* 0x001fca000f8e0200 */
[----:B-1----:R-:W-:-:S13]  /*0060*/  ISETP.GE.AND P0, PT, R9, UR5, PT ;  /* 0x0000000509007c0c */ /* 0x002fda000bf06270 */
[----:B------:R-:W-:Y:S05]  /*0070*/  @P0 EXIT ;  /* 0x000000000000094d */ /* 0x000fea0003800000 */
[----:B------:R-:W0:Y:S01]  /*0080*/  LDC.64 R2, c[0x0][0x380] ;  /* 0x0000e000ff027b82 */ /* 0x000e220000000a00 */
[----:B------:R-:W1:Y:S07]  /*0090*/  LDCU.64 UR4, c[0x0][0x358] ;  /* 0x00006b00ff0477ac */ /* 0x000e6e0008000a00 */
[----:B------:R-:W2:Y:S08]  /*00a0*/  LDC.64 R4, c[0x0][0x388] ;  /* 0x0000e200ff047b82 */ /* 0x000eb00000000a00 */
[----:B------:R-:W3:Y:S01]  /*00b0*/  LDC.64 R6, c[0x0][0x390] ;  /* 0x0000e400ff067b82 */ /* 0x000ee20000000a00 */
[----:B0-----:R-:W-:-:S06]  /*00c0*/  IMAD.WIDE R2, R9, 0x4, R2 ;  /* 0x0000000409027825 */ /* 0x001fcc00078e0202 */
[----:B-1----:R-:W4:Y:S01]  /*00d0*/  LDG.E R2, desc[UR4][R2.64] ;  /* 0x0000000402027981 */ /* 0x002f22000c1e1900 */
[----:B--2---:R-:W-:-:S06]  /*00e0*/  IMAD.WIDE R4, R9, 0x4, R4 ;  /* 0x0000000409047825 */ /* 0x004fcc00078e0204 */
[----:B------:R-:W4:Y:S01]  /*00f0*/  LDG.E R5, desc[UR4][R4.64] ;  /* 0x0000000404057981 */ /* 0x000f22000c1e1900 */
[----:B---3--:R-:W-:-:S04]  /*0100*/  IMAD.WIDE R6, R9, 0x4, R6 ;  /* 0x0000000409067825 */ /* 0x008fc800078e0206 */
[----:B----4-:R-:W-:-:S05]  /*0110*/  FADD R9, R2, R5 ;  /* 0x0000000502097221 */ /* 0x010fca0000000000 */
[----:B------:R-:W-:Y:S01]  /*0120*/  STG.E desc[UR4][R6.64], R9 ;  /* 0x0000000906007986 */ /* 0x000fe2000c101904 */
[----:B------:R-:W-:Y:S05]  /*0130*/  EXIT ;  /* 0x000000000000794d */ /* 0x000fea0003800000 */
.L_x_0:
[----:B------:R-:W-:-:S00]  /*0140*/  BRA `(.L_x_0) ;  /* 0xfffffffc00fc7947 */ /* 0x000fc0000383ffff */
[----:B------:R-:W-:-:S00]  /*0150*/  NOP ;  /* 0x0000000000007918 */ /* 0x000fc00000000000 */
        /* <DEDUP_REMOVED lines=10> */
.L_x_1:


//--------------------- .nv.shared.reserved.0     --------------------------
	.section	.nv.shared.reserved.0,"aw",@nobits
	.weak		__nv_reservedSMEM_offset_0_alias
	.size		__nv_reservedSMEM_offset_0_alias, 0, 64
	.other		__nv_reservedSMEM_offset_0_alias,@"STO_CUDA_RESERVED_SHARED STV_DEFAULT"
__nv_reservedSMEM_offset_0_alias:
	.zero		0
	.zero		64


//--------------------- .nv.constant0._Z12vectorAddGPUPKfS0_Pfi --------------------------
	.section	.nv.constant0._Z12vectorAddGPUPKfS0_Pfi,"a",@progbits
	.sectionflags	@""
	.align	4
.nv.constant0._Z12vectorAddGPUPKfS0_Pfi:
	.zero		924


//--------------------- SYMBOLS --------------------------

	.type		.nv.reservedSmem.offset0,@object
	.size		.nv.reservedSmem.offset0,0x4
